	.headerflags	@"EF_CUDA_TEXMODE_UNIFIED EF_CUDA_64BIT_ADDRESS EF_CUDA_ACCELERATORS EF_CUDA_SM90 EF_CUDA_VIRTUAL_SM(EF_CUDA_SM90)"
	.elftype	@"ET_EXEC"


//--------------------- .nv.info                  --------------------------
	.section	.nv.info,"",@"SHT_CUDA_INFO"
	.align	4


	//----- nvinfo : EIATTR_REGCOUNT
	.align		4
        /*0000*/ 	.byte	0x04, 0x2f
        /*0002*/ 	.short	(.L_3 - .L_2)
	.align		4
.L_2:
        /*0004*/ 	.word	index@(triton_poi_fused__native_batch_norm_legit_no_training_relu_11)
        /*0008*/ 	.word	0x00000011


	//----- nvinfo : EIATTR_MIN_STACK_SIZE
	.align		4
.L_3:
        /*000c*/ 	.byte	0x04, 0x12
        /*000e*/ 	.short	(.L_5 - .L_4)
	.align		4
.L_4:
        /*0010*/ 	.word	index@(triton_poi_fused__native_batch_norm_legit_no_training_relu_11)
        /*0014*/ 	.word	0x00000000


	//----- nvinfo : EIATTR_FRAME_SIZE
	.align		4
.L_5:
        /*0018*/ 	.byte	0x04, 0x11
        /*001a*/ 	.short	(.L_7 - .L_6)
	.align		4
.L_6:
        /*001c*/ 	.word	index@(triton_poi_fused__native_batch_norm_legit_no_training_relu_11)
        /*0020*/ 	.word	0x00000000


	//----- nvinfo : EIATTR_MIN_STACK_SIZE
	.align		4
.L_7:
        /*0024*/ 	.byte	0x04, 0x12
        /*0026*/ 	.short	(.L_9 - .L_8)
	.align		4
.L_8:
        /*0028*/ 	.word	index@(triton_poi_fused__native_batch_norm_legit_no_training_relu_11)
        /*002c*/ 	.word	0x00000000
.L_9:


//--------------------- .nv.info.triton_poi_fused__native_batch_norm_legit_no_training_relu_11 --------------------------
	.section	.nv.info.triton_poi_fused__native_batch_norm_legit_no_training_relu_11,"",@"SHT_CUDA_INFO"
	.sectionflags	@""
	.align	4


	//----- nvinfo : EIATTR_CUDA_API_VERSION
	.align		4
        /*0000*/ 	.byte	0x04, 0x37
        /*0002*/ 	.short	(.L_11 - .L_10)
.L_10:
        /*0004*/ 	.word	0x0000007c


	//----- nvinfo : EIATTR_KPARAM_INFO
	.align		4
.L_11:
        /*0008*/ 	.byte	0x04, 0x17
        /*000a*/ 	.short	(.L_13 - .L_12)
.L_12:
        /*000c*/ 	.word	0x00000000
        /*0010*/ 	.short	0x0006
        /*0012*/ 	.short	0x0030
        /*0014*/ 	.byte	0x00, 0xf0, 0x11, 0x00


	//----- nvinfo : EIATTR_KPARAM_INFO
	.align		4
.L_13:
        /*0018*/ 	.byte	0x04, 0x17
        /*001a*/ 	.short	(.L_15 - .L_14)
.L_14:
        /*001c*/ 	.word	0x00000000
        /*0020*/ 	.short	0x0005
        /*0022*/ 	.short	0x0028
        /*0024*/ 	.byte	0x00, 0xf4, 0x21, 0x00


	//----- nvinfo : EIATTR_KPARAM_INFO
	.align		4
.L_15:
        /*0028*/ 	.byte	0x04, 0x17
        /*002a*/ 	.short	(.L_17 - .L_16)
.L_16:
        /*002c*/ 	.word	0x00000000
        /*0030*/ 	.short	0x0004
        /*0032*/ 	.short	0x0020
        /*0034*/ 	.byte	0x00, 0xf4, 0x21, 0x00


	//----- nvinfo : EIATTR_KPARAM_INFO
	.align		4
.L_17:
        /*0038*/ 	.byte	0x04, 0x17
        /*003a*/ 	.short	(.L_19 - .L_18)
.L_18:
        /*003c*/ 	.word	0x00000000
        /*0040*/ 	.short	0x0003
        /*0042*/ 	.short	0x0018
        /*0044*/ 	.byte	0x00, 0xf4, 0x21, 0x00


	//----- nvinfo : EIATTR_KPARAM_INFO
	.align		4
.L_19:
        /*0048*/ 	.byte	0x04, 0x17
        /*004a*/ 	.short	(.L_21 - .L_20)
.L_20:
        /*004c*/ 	.word	0x00000000
        /*0050*/ 	.short	0x0002
        /*0052*/ 	.short	0x0010
        /*0054*/ 	.byte	0x00, 0xf4, 0x21, 0x00


	//----- nvinfo : EIATTR_KPARAM_INFO
	.align		4
.L_21:
        /*0058*/ 	.byte	0x04, 0x17
        /*005a*/ 	.short	(.L_23 - .L_22)
.L_22:
        /*005c*/ 	.word	0x00000000
        /*0060*/ 	.short	0x0001
        /*0062*/ 	.short	0x0008
        /*0064*/ 	.byte	0x00, 0xf4, 0x21, 0x00


	//----- nvinfo : EIATTR_KPARAM_INFO
	.align		4
.L_23:
        /*0068*/ 	.byte	0x04, 0x17
        /*006a*/ 	.short	(.L_25 - .L_24)
.L_24:
        /*006c*/ 	.word	0x00000000
        /*0070*/ 	.short	0x0000
        /*0072*/ 	.short	0x0000
        /*0074*/ 	.byte	0x00, 0xf4, 0x21, 0x00


	//----- nvinfo : EIATTR_SPARSE_MMA_MASK
	.align		4
.L_25:
        /*0078*/ 	.byte	0x03, 0x50
        /*007a*/ 	.short	0x0000


	//----- nvinfo : EIATTR_MAXREG_COUNT
	.align		4
        /*007c*/ 	.byte	0x03, 0x1b
        /*007e*/ 	.short	0x00ff


	//----- nvinfo : EIATTR_EXIT_INSTR_OFFSETS
	.align		4
        /*0080*/ 	.byte	0x04, 0x1c
        /*0082*/ 	.short	(.L_27 - .L_26)


	//   ....[0]....
.L_26:
        /*0084*/ 	.word	0x00000360


	//----- nvinfo : EIATTR_REQNTID
	.align		4
.L_27:
        /*0088*/ 	.byte	0x04, 0x10
        /*008a*/ 	.short	(.L_29 - .L_28)
.L_28:
        /*008c*/ 	.word	0x00000080
        /*0090*/ 	.word	0x00000001
        /*0094*/ 	.word	0x00000001


	//----- nvinfo : EIATTR_CBANK_PARAM_SIZE
	.align		4
.L_29:
        /*0098*/ 	.byte	0x03, 0x19
        /*009a*/ 	.short	0x0034


	//----- nvinfo : EIATTR_PARAM_CBANK
	.align		4
        /*009c*/ 	.byte	0x04, 0x0a
        /*009e*/ 	.short	(.L_31 - .L_30)
	.align		4
.L_30:
        /*00a0*/ 	.word	index@(.nv.constant0.triton_poi_fused__native_batch_norm_legit_no_training_relu_11)
        /*00a4*/ 	.short	0x0210
        /*00a6*/ 	.short	0x0034


	//----- nvinfo : EIATTR_SW_WAR
	.align		4
.L_31:
        /*00a8*/ 	.byte	0x04, 0x36
        /*00aa*/ 	.short	(.L_33 - .L_32)
.L_32:
        /*00ac*/ 	.word	0x00000008
.L_33:


//--------------------- .nv.callgraph             --------------------------
	.section	.nv.callgraph,"",@"SHT_CUDA_CALLGRAPH"
	.align	4
	.sectionentsize	8
	.align		4
        /*0000*/ 	.word	0x00000000
	.align		4
        /*0004*/ 	.word	0xffffffff
	.align		4
        /*0008*/ 	.word	0x00000000
	.align		4
        /*000c*/ 	.word	0xfffffffe
	.align		4
        /*0010*/ 	.word	0x00000000
	.align		4
        /*0014*/ 	.word	0xfffffffd
	.align		4
        /*0018*/ 	.word	0x00000000
	.align		4
        /*001c*/ 	.word	0xfffffffc


//--------------------- .nv.constant4             --------------------------
	.section	.nv.constant4,"a",@progbits
	.align	8
	.align		8
.nv.constant4:
        /*0000*/ 	.dword	_$_str
	.align		8
        /*0008*/ 	.dword	_$_str_$_2


//--------------------- .text.triton_poi_fused__native_batch_norm_legit_no_training_relu_11 --------------------------
	.section	.text.triton_poi_fused__native_batch_norm_legit_no_training_relu_11,"ax",@progbits
	.align	128
        .global         triton_poi_fused__native_batch_norm_legit_no_training_relu_11
        .type           triton_poi_fused__native_batch_norm_legit_no_training_relu_11,@function
        .size           triton_poi_fused__native_batch_norm_legit_no_training_relu_11,(.L_x_1 - triton_poi_fused__native_batch_norm_legit_no_training_relu_11)
        .other          triton_poi_fused__native_batch_norm_legit_no_training_relu_11,@"STO_CUDA_ENTRY STV_DEFAULT"
triton_poi_fused__native_batch_norm_legit_no_training_relu_11:
.text.triton_poi_fused__native_batch_norm_legit_no_training_relu_11:
[----:B------:R-:W-:Y:S01]  /*0000*/  LDC R1, c[0x0][0x28] ;  /* 0x00000a00ff017b82 */ /* 0x000fe20000000800 */
[----:B------:R-:W1:Y:S07]  /*0010*/  S2R R0, SR_TID.X ;  /* 0x0000000000007919 */ /* 0x000e6e0000002100 */
[----:B------:R-:W2:Y:S01]  /*0020*/  LDC.64 R6, c[0x0][0x220] ;  /* 0x00008800ff067b82 */ /* 0x000ea20000000a00 */
[----:B------:R-:W-:Y:S01]  /*0030*/  ULDC.64 UR4, c[0x0][0x208] ;  /* 0x0000820000047ab9 */ /* 0x000fe20000000a00 */
[----:B------:R-:W3:Y:S06]  /*0040*/  S2R R5, SR_CTAID.X ;  /* 0x0000000000057919 */ /* 0x000eec0000002500 */
[----:B------:R-:W4:Y:S08]  /*0050*/  LDC.64 R8, c[0x0][0x228] ;  /* 0x00008a00ff087b82 */ /* 0x000f300000000a00 */
[----:B------:R-:W5:Y:S01]  /*0060*/  LDC.64 R10, c[0x0][0x230] ;  /* 0x00008c00ff0a7b82 */ /* 0x000f620000000a00 */
[----:B-1----:R-:W-:-:S02]  /*0070*/  SHF.L.U32 R0, R0, 0x1, RZ ;  /* 0x0000000100007819 */ /* 0x002fc400000006ff */
[----:B---3--:R-:W-:Y:S02]  /*0080*/  SHF.R.S32.HI R3, RZ, 0x17, R5 ;  /* 0x00000017ff037819 */ /* 0x008fe40000011405 */
[----:B------:R-:W-:Y:S02]  /*0090*/  LOP3.LUT R0, R0, 0xfe, RZ, 0xc0, !PT ;  /* 0x000000fe00007812 */ /* 0x000fe400078ec0ff */
[----:B------:R-:W-:Y:S02]  /*00a0*/  SGXT R3, R3, 0x1 ;  /* 0x000000010303781a */ /* 0x000fe40000000200 */
[----:B------:R-:W-:-:S04]  /*00b0*/  LEA R0, R5, R0, 0x8 ;  /* 0x0000000005007211 */ /* 0x000fc800078e40ff */
[----:B------:R-:W-:-:S04]  /*00c0*/  LEA.HI R3, R3, R0, RZ, 0x6 ;  /* 0x0000000003037211 */ /* 0x000fc800078f30ff */
[----:B------:R-:W-:-:S05]  /*00d0*/  SHF.R.S32.HI R3, RZ, 0x6, R3 ;  /* 0x00000006ff037819 */ /* 0x000fca0000011403 */
[----:B------:R-:W-:-:S05]  /*00e0*/  IMAD.HI R2, R3, 0x2aaaaaab, RZ ;  /* 0x2aaaaaab03027827 */ /* 0x000fca00078e02ff */
[----:B------:R-:W-:-:S04]  /*00f0*/  SHF.R.U32.HI R5, RZ, 0x1f, R2 ;  /* 0x0000001fff057819 */ /* 0x000fc80000011602 */
[----:B------:R-:W-:Y:S02]  /*0100*/  LEA.HI R2, R2, R5, RZ, 0x1d ;  /* 0x0000000502027211 */ /* 0x000fe400078fe8ff */
[----:B------:R-:W1:Y:S03]  /*0110*/  LDC.64 R4, c[0x0][0x218] ;  /* 0x00008600ff047b82 */ /* 0x000e660000000a00 */
[----:B------:R-:W-:-:S04]  /*0120*/  IMAD R13, R2, -0x30, R3 ;  /* 0xffffffd0020d7824 */ /* 0x000fc800078e0203 */
[C---:B--2---:R-:W-:Y:S01]  /*0130*/  IMAD.WIDE R6, R13.reuse, 0x4, R6 ;  /* 0x000000040d067825 */ /* 0x044fe200078e0206 */
[----:B------:R-:W2:Y:S05]  /*0140*/  LDC.64 R2, c[0x0][0x210] ;  /* 0x00008400ff027b82 */ /* 0x000eaa0000000a00 */
[----:B------:R-:W3:Y:S01]  /*0150*/  LDG.E.EL R6, desc[UR4][R6.64] ;  /* 0x0000000406067981 */ /* 0x000ee2000c2e1900 */
[----:B----4-:R-:W-:-:S04]  /*0160*/  IMAD.WIDE R8, R13, 0x4, R8 ;  /* 0x000000040d087825 */ /* 0x010fc800078e0208 */
[C---:B-----5:R-:W-:Y:S02]  /*0170*/  IMAD.WIDE R10, R13.reuse, 0x4, R10 ;  /* 0x000000040d0a7825 */ /* 0x060fe400078e020a */
[----:B------:R-:W4:Y:S02]  /*0180*/  LDG.E.EL R8, desc[UR4][R8.64] ;  /* 0x0000000408087981 */ /* 0x000f24000c2e1900 */
[----:B-1----:R-:W-:Y:S02]  /*0190*/  IMAD.WIDE R4, R13, 0x4, R4 ;  /* 0x000000040d047825 */ /* 0x002fe400078e0204 */
[----:B------:R-:W4:Y:S04]  /*01a0*/  LDG.E.EL R11, desc[UR4][R10.64] ;  /* 0x000000040a0b7981 */ /* 0x000f28000c2e1900 */
[----:B------:R1:W5:Y:S01]  /*01b0*/  LDG.E.EL R12, desc[UR4][R4.64] ;  /* 0x00000004040c7981 */ /* 0x000362000c2e1900 */
[----:B--2---:R-:W-:-:S06]  /*01c0*/  IMAD.WIDE R2, R0, 0x4, R2 ;  /* 0x0000000400027825 */ /* 0x004fcc00078e0202 */
[----:B------:R-:W5:Y:S01]  /*01d0*/  LDG.E.64 R2, desc[UR4][R2.64] ;  /* 0x0000000402027981 */ /* 0x000f62000c1e1b00 */
[----:B------:R-:W-:Y:S01]  /*01e0*/  HFMA2.MMA R14, -RZ, RZ, 1.625, 0 ;  /* 0x3e800000ff0e7435 */ /* 0x000fe200000001ff */
[----:B-1----:R-:W1:Y:S02]  /*01f0*/  LDC.64 R4, c[0x0][0x238] ;  /* 0x00008e00ff047b82 */ /* 0x002e640000000a00 */
[----:B-1----:R-:W-:-:S04]  /*0200*/  IMAD.WIDE R4, R0, 0x4, R4 ;  /* 0x0000000400047825 */ /* 0x002fc800078e0204 */
[----:B---3--:R-:W-:-:S04]  /*0210*/  FADD R6, R6, 9.9999997473787516356e-06 ;  /* 0x3727c5ac06067421 */ /* 0x008fc80000000000 */
[----:B------:R-:W1:Y:S02]  /*0220*/  MUFU.SQRT R7, R6 ;  /* 0x0000000600077308 */ /* 0x000e640000002000 */
[C---:B-1----:R-:W-:Y:S02]  /*0230*/  FSETP.GT.AND P0, PT, R7.reuse, 8.50705917302346158658e+37, PT ;  /* 0x7e8000000700780b */ /* 0x042fe40003f04000 */
[----:B------:R-:W-:-:S11]  /*0240*/  FSETP.GEU.AND P1, PT, R7, 1.175494350822287508e-38, PT ;  /* 0x008000000700780b */ /* 0x000fd60003f2e000 */
[----:B------:R-:W-:-:S04]  /*0250*/  @P0 FMUL R7, R7, 0.25 ;  /* 0x3e80000007070820 */ /* 0x000fc80000400000 */
[----:B------:R-:W-:-:S06]  /*0260*/  @!P1 FMUL R7, R7, 16777216 ;  /* 0x4b80000007079820 */ /* 0x000fcc0000400000 */
[----:B------:R-:W1:Y:S01]  /*0270*/  MUFU.RCP R7, R7 ;  /* 0x0000000700077308 */ /* 0x000e620000001000 */
[----:B------:R-:W-:Y:S01]  /*0280*/  FSEL R14, R14, 1, P0 ;  /* 0x3f8000000e0e7808 */ /* 0x000fe20000000000 */
[----:B-----5:R-:W-:-:S04]  /*0290*/  FADD R2, R2, -R12 ;  /* 0x8000000c02027221 */ /* 0x020fc80000000000 */
[----:B------:R-:W-:Y:S01]  /*02a0*/  @!P1 FMUL R14, R14, 16777216 ;  /* 0x4b8000000e0e9820 */ /* 0x000fe20000400000 */
[----:B------:R-:W-:-:S03]  /*02b0*/  FADD R3, R3, -R12 ;  /* 0x8000000c03037221 */ /* 0x000fc60000000000 */
[----:B-1----:R-:W-:-:S04]  /*02c0*/  FMUL R14, R7, R14 ;  /* 0x0000000e070e7220 */ /* 0x002fc80000400000 */
[-C--:B------:R-:W-:Y:S01]  /*02d0*/  FMUL R2, R2, R14.reuse ;  /* 0x0000000e02027220 */ /* 0x080fe20000400000 */
[----:B------:R-:W-:-:S03]  /*02e0*/  FMUL R14, R3, R14 ;  /* 0x0000000e030e7220 */ /* 0x000fc60000400000 */
[C-C-:B----4-:R-:W-:Y:S01]  /*02f0*/  FFMA R2, R8.reuse, R2, R11.reuse ;  /* 0x0000000208027223 */ /* 0x150fe2000000000b */
[----:B------:R-:W-:-:S04]  /*0300*/  FFMA R14, R8, R14, R11 ;  /* 0x0000000e080e7223 */ /* 0x000fc8000000000b */
[----:B------:R-:W-:Y:S02]  /*0310*/  FSETP.GEU.AND P0, PT, R2, RZ, PT ;  /* 0x000000ff0200720b */ /* 0x000fe40003f0e000 */
[----:B------:R-:W-:Y:S02]  /*0320*/  FSETP.GEU.AND P1, PT, R14, RZ, PT ;  /* 0x000000ff0e00720b */ /* 0x000fe40003f2e000 */
[----:B------:R-:W-:Y:S02]  /*0330*/  FSEL R2, R2, RZ, P0 ;  /* 0x000000ff02027208 */ /* 0x000fe40000000000 */
[----:B------:R-:W-:-:S05]  /*0340*/  FSEL R3, R14, RZ, P1 ;  /* 0x000000ff0e037208 */ /* 0x000fca0000800000 */
[----:B------:R-:W-:Y:S01]  /*0350*/  STG.E.64 desc[UR4][R4.64], R2 ;  /* 0x0000000204007986 */ /* 0x000fe2000c101b04 */
[----:B------:R-:W-:Y:S05]  /*0360*/  EXIT ;  /* 0x000000000000794d */ /* 0x000fea0003800000 */
.L_x_0:
[----:B------:R-:W-:-:S00]  /*0370*/  BRA `(.L_x_0) ;  /* 0xfffffffc00fc7947 */ /* 0x000fc0000383ffff */
[----:B------:R-:W-:-:S00]  /*0380*/  NOP ;  /* 0x0000000000007918 */ /* 0x000fc00000000000 */
[----:B------:R-:W-:-:S00]  /*0390*/  NOP ;  /* 0x0000000000007918 */ /* 0x000fc00000000000 */
[----:B------:R-:W-:-:S00]  /*03a0*/  NOP ;  /* 0x0000000000007918 */ /* 0x000fc00000000000 */
[----:B------:R-:W-:-:S00]  /*03b0*/  NOP ;  /* 0x0000000000007918 */ /* 0x000fc00000000000 */
[----:B------:R-:W-:-:S00]  /*03c0*/  NOP ;  /* 0x0000000000007918 */ /* 0x000fc00000000000 */
[----:B------:R-:W-:-:S00]  /*03d0*/  NOP ;  /* 0x0000000000007918 */ /* 0x000fc00000000000 */
[----:B------:R-:W-:-:S00]  /*03e0*/  NOP ;  /* 0x0000000000007918 */ /* 0x000fc00000000000 */
[----:B------:R-:W-:-:S00]  /*03f0*/  NOP ;  /* 0x0000000000007918 */ /* 0x000fc00000000000 */
.L_x_1:


//--------------------- .nv.global.init           --------------------------
	.section	.nv.global.init,"aw",@progbits
.nv.global.init:
	.type		_$_str,@object
	.size		_$_str,(_$_str_$_2 - _$_str)
_$_str:
        /*0000*/ 	.byte	0x5f, 0x5f, 0x43, 0x55, 0x44, 0x41, 0x5f, 0x46, 0x54, 0x5a, 0x00
	.type		_$_str_$_2,@object
	.size		_$_str_$_2,(.L_1 - _$_str_$_2)
_$_str_$_2:
        /*000b*/ 	.byte	0x5f, 0x5f, 0x43, 0x55, 0x44, 0x41, 0x5f, 0x50, 0x52, 0x45, 0x43, 0x5f, 0x53, 0x51, 0x52, 0x54
        /*001b*/ 	.byte	0x00
.L_1:


//--------------------- .nv.constant0.triton_poi_fused__native_batch_norm_legit_no_training_relu_11 --------------------------
	.section	.nv.constant0.triton_poi_fused__native_batch_norm_legit_no_training_relu_11,"a",@progbits
	.sectionflags	@""
	.align	4
.nv.constant0.triton_poi_fused__native_batch_norm_legit_no_training_relu_11:
	.zero		580
